//
// Generated by NVIDIA NVVM Compiler
//
// Compiler Build ID: CL-36424714
// Cuda compilation tools, release 13.0, V13.0.88
// Based on NVVM 20.0.0
//

.version 9.0
.target sm_100
.address_size 64

	// .globl	scaleSwapTranspose

.visible .entry scaleSwapTranspose(
	.param .u64 .ptr .align 1 scaleSwapTranspose_param_0,
	.param .u64 .ptr .align 1 scaleSwapTranspose_param_1,
	.param .f32 scaleSwapTranspose_param_2,
	.param .f32 scaleSwapTranspose_param_3,
	.param .u32 scaleSwapTranspose_param_4,
	.param .u32 scaleSwapTranspose_param_5,
	.param .u32 scaleSwapTranspose_param_6
)
{
	.reg .pred 	%p<4>;
	.reg .b16 	%rs<7>;
	.reg .b32 	%r<19>;
	.reg .b32 	%f<9>;
	.reg .b64 	%rd<16>;

	ld.param.u64 	%rd1, [scaleSwapTranspose_param_0];
	ld.param.u64 	%rd2, [scaleSwapTranspose_param_1];
	ld.param.f32 	%f1, [scaleSwapTranspose_param_2];
	ld.param.f32 	%f2, [scaleSwapTranspose_param_3];
	ld.param.u32 	%r3, [scaleSwapTranspose_param_4];
	ld.param.u32 	%r5, [scaleSwapTranspose_param_5];
	mov.u32 	%r6, %ctaid.x;
	mov.u32 	%r7, %ntid.x;
	mov.u32 	%r8, %tid.x;
	mad.lo.s32 	%r1, %r6, %r7, %r8;
	mov.u32 	%r9, %ctaid.y;
	mov.u32 	%r10, %ntid.y;
	mov.u32 	%r11, %tid.y;
	mad.lo.s32 	%r12, %r9, %r10, %r11;
	setp.ge.s32 	%p1, %r1, %r3;
	setp.ge.s32 	%p2, %r12, %r5;
	or.pred  	%p3, %p1, %p2;
	@%p3 bra 	$L__BB0_2;
	mul.lo.s32 	%r13, %r5, %r3;
	mov.u32 	%r14, %ctaid.z;
	mul.lo.s32 	%r15, %r14, %r13;
	mul.lo.s32 	%r16, %r15, 3;
	cvt.s64.s32 	%rd3, %r16;
	cvta.to.global.u64 	%rd4, %rd2;
	cvta.to.global.u64 	%rd5, %rd1;
	mad.lo.s32 	%r17, %r5, %r1, %r12;
	mul.lo.s32 	%r18, %r17, 3;
	cvt.s64.s32 	%rd6, %r18;
	add.s64 	%rd7, %rd3, %rd6;
	add.s64 	%rd8, %rd5, %rd7;
	ld.global.nc.u8 	%rs1, [%rd8];
	cvt.u16.u8 	%rs2, %rs1;
	cvt.rn.f32.u16 	%f3, %rs2;
	fma.rn.f32 	%f4, %f1, %f3, %f2;
	ld.global.nc.u8 	%rs3, [%rd8+1];
	cvt.u16.u8 	%rs4, %rs3;
	cvt.rn.f32.u16 	%f5, %rs4;
	fma.rn.f32 	%f6, %f1, %f5, %f2;
	ld.global.nc.u8 	%rs5, [%rd8+2];
	cvt.u16.u8 	%rs6, %rs5;
	cvt.rn.f32.u16 	%f7, %rs6;
	fma.rn.f32 	%f8, %f1, %f7, %f2;
	cvt.s64.s32 	%rd9, %r17;
	add.s64 	%rd10, %rd3, %rd9;
	shl.b64 	%rd11, %rd10, 2;
	add.s64 	%rd12, %rd4, %rd11;
	st.global.f32 	[%rd12], %f8;
	mul.wide.s32 	%rd13, %r13, 4;
	add.s64 	%rd14, %rd12, %rd13;
	st.global.f32 	[%rd14], %f6;
	add.s64 	%rd15, %rd14, %rd13;
	st.global.f32 	[%rd15], %f4;
$L__BB0_2:
	ret;

}


// ===== COMPILED SASS (sm_100) =====

	.target	sm_100

	.elftype	@"ET_EXEC"


//--------------------- .note.nv.tkinfo           --------------------------
	.section	.note.nv.tkinfo,"",@"SHT_NOTE"
	.sectionflags	@"SHF_NOTE_NV_TKINFO"
	.tkinfo
        /*0018*/ 	.word	0x00000002
        /*0030*/ 	.string	""
        /*0030*/ 	.string	"ptxas"
        /*0030*/ 	.string	"Cuda compilation tools, release 13.0, V13.0.88"
        /*0030*/ 	.string	"Build cuda_13.0.r13.0/compiler.36424714_0"
        /*0030*/ 	.string	"-arch sm_100 -m 64 "



//--------------------- .note.nv.cuinfo           --------------------------
	.section	.note.nv.cuinfo,"",@"SHT_NOTE"
	.sectionflags	@"SHF_NOTE_NV_CUINFO"
        /*0018*/ 	.short	0x0002
        /*001a*/ 	.short	0x0064
        /*001c*/ 	.short	0x0082
	.zero		2


//--------------------- .nv.info                  --------------------------
	.section	.nv.info,"",@"SHT_CUDA_INFO"
	.align	4


	//----- nvinfo : EIATTR_REGCOUNT
	.align		4
        /*0000*/ 	.byte	0x04, 0x2f
        /*0002*/ 	.short	(.L_1 - .L_0)
	.align		4
.L_0:
        /*0004*/ 	.word	index@(scaleSwapTranspose)
        /*0008*/ 	.word	0x00000012


	//----- nvinfo : EIATTR_FRAME_SIZE
	.align		4
.L_1:
        /*000c*/ 	.byte	0x04, 0x11
        /*000e*/ 	.short	(.L_3 - .L_2)
	.align		4
.L_2:
        /*0010*/ 	.word	index@(scaleSwapTranspose)
        /*0014*/ 	.word	0x00000000


	//----- nvinfo : EIATTR_MIN_STACK_SIZE
	.align		4
.L_3:
        /*0018*/ 	.byte	0x04, 0x12
        /*001a*/ 	.short	(.L_5 - .L_4)
	.align		4
.L_4:
        /*001c*/ 	.word	index@(scaleSwapTranspose)
        /*0020*/ 	.word	0x00000000
.L_5:


//--------------------- .nv.compat                --------------------------
	.section	.nv.compat,"",@"SHT_CUDA_COMPAT_INFO"
	.align	4
        /*0000*/ 	.byte	0x02, 0x09, 0x00, 0x00, 0x02, 0x02, 0x01, 0x00, 0x02, 0x05, 0x05, 0x00, 0x03, 0x07, 0x01, 0x01
        /*0010*/ 	.byte	0x02, 0x03, 0x00, 0x00, 0x02, 0x06, 0x01, 0x00, 0x04, 0x0b, 0x08, 0x00, 0x09, 0x00, 0x00, 0x00
        /*0020*/ 	.byte	0x00, 0x00, 0x00, 0x00


//--------------------- .nv.info.scaleSwapTranspose --------------------------
	.section	.nv.info.scaleSwapTranspose,"",@"SHT_CUDA_INFO"
	.sectionflags	@""
	.align	4


	//----- nvinfo : EIATTR_CUDA_API_VERSION
	.align		4
        /*0000*/ 	.byte	0x04, 0x37
        /*0002*/ 	.short	(.L_7 - .L_6)
.L_6:
        /*0004*/ 	.word	0x00000082


	//----- nvinfo : EIATTR_KPARAM_INFO
	.align		4
.L_7:
        /*0008*/ 	.byte	0x04, 0x17
        /*000a*/ 	.short	(.L_9 - .L_8)
.L_8:
        /*000c*/ 	.word	0x00000000
        /*0010*/ 	.short	0x0006
        /*0012*/ 	.short	0x0020
        /*0014*/ 	.byte	0x00, 0xf0, 0x11, 0x00


	//----- nvinfo : EIATTR_KPARAM_INFO
	.align		4
.L_9:
        /*0018*/ 	.byte	0x04, 0x17
        /*001a*/ 	.short	(.L_11 - .L_10)
.L_10:
        /*001c*/ 	.word	0x00000000
        /*0020*/ 	.short	0x0005
        /*0022*/ 	.short	0x001c
        /*0024*/ 	.byte	0x00, 0xf0, 0x11, 0x00


	//----- nvinfo : EIATTR_KPARAM_INFO
	.align		4
.L_11:
        /*0028*/ 	.byte	0x04, 0x17
        /*002a*/ 	.short	(.L_13 - .L_12)
.L_12:
        /*002c*/ 	.word	0x00000000
        /*0030*/ 	.short	0x0004
        /*0032*/ 	.short	0x0018
        /*0034*/ 	.byte	0x00, 0xf0, 0x11, 0x00


	//----- nvinfo : EIATTR_KPARAM_INFO
	.align		4
.L_13:
        /*0038*/ 	.byte	0x04, 0x17
        /*003a*/ 	.short	(.L_15 - .L_14)
.L_14:
        /*003c*/ 	.word	0x00000000
        /*0040*/ 	.short	0x0003
        /*0042*/ 	.short	0x0014
        /*0044*/ 	.byte	0x00, 0xf0, 0x11, 0x00


	//----- nvinfo : EIATTR_KPARAM_INFO
	.align		4
.L_15:
        /*0048*/ 	.byte	0x04, 0x17
        /*004a*/ 	.short	(.L_17 - .L_16)
.L_16:
        /*004c*/ 	.word	0x00000000
        /*0050*/ 	.short	0x0002
        /*0052*/ 	.short	0x0010
        /*0054*/ 	.byte	0x00, 0xf0, 0x11, 0x00


	//----- nvinfo : EIATTR_KPARAM_INFO
	.align		4
.L_17:
        /*0058*/ 	.byte	0x04, 0x17
        /*005a*/ 	.short	(.L_19 - .L_18)
.L_18:
        /*005c*/ 	.word	0x00000000
        /*0060*/ 	.short	0x0001
        /*0062*/ 	.short	0x0008
        /*0064*/ 	.byte	0x00, 0xf5, 0x21, 0x00


	//----- nvinfo : EIATTR_KPARAM_INFO
	.align		4
.L_19:
        /*0068*/ 	.byte	0x04, 0x17
        /*006a*/ 	.short	(.L_21 - .L_20)
.L_20:
        /*006c*/ 	.word	0x00000000
        /*0070*/ 	.short	0x0000
        /*0072*/ 	.short	0x0000
        /*0074*/ 	.byte	0x00, 0xf5, 0x21, 0x00


	//----- nvinfo : EIATTR_SPARSE_MMA_MASK
	.align		4
.L_21:
        /*0078*/ 	.byte	0x03, 0x50
        /*007a*/ 	.short	0x0000


	//----- nvinfo : EIATTR_MAXREG_COUNT
	.align		4
        /*007c*/ 	.byte	0x03, 0x1b
        /*007e*/ 	.short	0x00ff


	//----- nvinfo : EIATTR_MERCURY_ISA_VERSION
	.align		4
        /*0080*/ 	.byte	0x03, 0x5f
        /*0082*/ 	.short	0x0101


	//----- nvinfo : EIATTR_VRC_CTA_INIT_COUNT
	.align		4
        /*0084*/ 	.byte	0x02, 0x4a
	.zero		1
	.zero		1


	//----- nvinfo : EIATTR_EXIT_INSTR_OFFSETS
	.align		4
        /*0088*/ 	.byte	0x04, 0x1c
        /*008a*/ 	.short	(.L_23 - .L_22)


	//   ....[0]....
.L_22:
        /*008c*/ 	.word	0x000000c0


	//   ....[1]....
        /*0090*/ 	.word	0x000002c0


	//----- nvinfo : EIATTR_CBANK_PARAM_SIZE
	.align		4
.L_23:
        /*0094*/ 	.byte	0x03, 0x19
        /*0096*/ 	.short	0x0024


	//----- nvinfo : EIATTR_PARAM_CBANK
	.align		4
        /*0098*/ 	.byte	0x04, 0x0a
        /*009a*/ 	.short	(.L_25 - .L_24)
	.align		4
.L_24:
        /*009c*/ 	.word	index@(.nv.constant0.scaleSwapTranspose)
        /*00a0*/ 	.short	0x0380
        /*00a2*/ 	.short	0x0024


	//----- nvinfo : EIATTR_SW_WAR
	.align		4
.L_25:
        /*00a4*/ 	.byte	0x04, 0x36
        /*00a6*/ 	.short	(.L_27 - .L_26)
.L_26:
        /*00a8*/ 	.word	0x00000008
.L_27:


//--------------------- .nv.callgraph             --------------------------
	.section	.nv.callgraph,"",@"SHT_CUDA_CALLGRAPH"
	.align	4
	.sectionentsize	8
	.align		4
        /*0000*/ 	.word	0x00000000
	.align		4
        /*0004*/ 	.word	0xffffffff
	.align		4
        /*0008*/ 	.word	0x00000000
	.align		4
        /*000c*/ 	.word	0xfffffffe
	.align		4
        /*0010*/ 	.word	0x00000000
	.align		4
        /*0014*/ 	.word	0xfffffffd
	.align		4
        /*0018*/ 	.word	0x00000000
	.align		4
        /*001c*/ 	.word	0xfffffffc


//--------------------- .text.scaleSwapTranspose  --------------------------
	.section	.text.scaleSwapTranspose,"ax",@progbits
	.align	128
        .global         scaleSwapTranspose
        .type           scaleSwapTranspose,@function
        .size           scaleSwapTranspose,(.L_x_1 - scaleSwapTranspose)
        .other          scaleSwapTranspose,@"STO_CUDA_ENTRY STV_DEFAULT"
scaleSwapTranspose:
.text.scaleSwapTranspose:
[----:B------:R-:W-:Y:S01]  /*0000*/  LDC R1, c[0x0][0x37c] ;  /* 0x0000df00ff017b82 */ /* 0x000fe20000000800 */
[----:B------:R-:W0:Y:S07]  /*0010*/  S2R R5, SR_TID.Y ;  /* 0x0000000000057919 */ /* 0x000e2e0000002200 */
[----:B------:R-:W1:Y:S01]  /*0020*/  LDC R0, c[0x0][0x360] ;  /* 0x0000d800ff007b82 */ /* 0x000e620000000800 */
[----:B------:R-:W1:Y:S07]  /*0030*/  S2R R3, SR_TID.X ;  /* 0x0000000000037919 */ /* 0x000e6e0000002100 */
[----:B------:R-:W0:Y:S08]  /*0040*/  S2UR UR5, SR_CTAID.Y ;  /* 0x00000000000579c3 */ /* 0x000e300000002600 */
[----:B------:R-:W0:Y:S08]  /*0050*/  LDC R2, c[0x0][0x364] ;  /* 0x0000d900ff027b82 */ /* 0x000e300000000800 */
[----:B------:R-:W1:Y:S08]  /*0060*/  S2UR UR4, SR_CTAID.X ;  /* 0x00000000000479c3 */ /* 0x000e700000002500 */
[----:B------:R-:W2:Y:S01]  /*0070*/  LDC.64 R6, c[0x0][0x398] ;  /* 0x0000e600ff067b82 */ /* 0x000ea20000000a00 */
[----:B0-----:R-:W-:-:S02]  /*0080*/  IMAD R2, R2, UR5, R5 ;  /* 0x0000000502027c24 */ /* 0x001fc4000f8e0205 */
[----:B-1----:R-:W-:-:S03]  /*0090*/  IMAD R0, R0, UR4, R3 ;  /* 0x0000000400007c24 */ /* 0x002fc6000f8e0203 */
[----:B--2---:R-:W-:-:S04]  /*00a0*/  ISETP.GE.AND P0, PT, R2, R7, PT ;  /* 0x000000070200720c */ /* 0x004fc80003f06270 */
[----:B------:R-:W-:-:S13]  /*00b0*/  ISETP.GE.OR P0, PT, R0, R6, P0 ;  /* 0x000000060000720c */ /* 0x000fda0000706670 */
[----:B------:R-:W-:Y:S05]  /*00c0*/  @P0 EXIT ;  /* 0x000000000000094d */ /* 0x000fea0003800000 */
[----:B------:R-:W0:Y:S01]  /*00d0*/  S2UR UR4, SR_CTAID.Z ;  /* 0x00000000000479c3 */ /* 0x000e220000002700 */
[----:B------:R-:W1:Y:S01]  /*00e0*/  LDCU.128 UR8, c[0x0][0x380] ;  /* 0x00007000ff0877ac */ /* 0x000e620008000c00 */
[----:B------:R-:W-:Y:S02]  /*00f0*/  IMAD R11, R7, R6, RZ ;  /* 0x00000006070b7224 */ /* 0x000fe400078e02ff */
[----:B------:R-:W-:-:S04]  /*0100*/  IMAD R5, R0, R7, R2 ;  /* 0x0000000700057224 */ /* 0x000fc800078e0202 */
[----:B------:R-:W-:-:S05]  /*0110*/  IMAD R7, R5, 0x3, RZ ;  /* 0x0000000305077824 */ /* 0x000fca00078e02ff */
[----:B------:R-:W-:Y:S01]  /*0120*/  SHF.R.S32.HI R3, RZ, 0x1f, R7 ;  /* 0x0000001fff037819 */ /* 0x000fe20000011407 */
[----:B0-----:R-:W-:Y:S01]  /*0130*/  IMAD R0, R11, UR4, RZ ;  /* 0x000000040b007c24 */ /* 0x001fe2000f8e02ff */
[----:B------:R-:W0:Y:S03]  /*0140*/  LDCU.64 UR4, c[0x0][0x358] ;  /* 0x00006b00ff0477ac */ /* 0x000e260008000a00 */
[----:B------:R-:W-:-:S05]  /*0150*/  IMAD R0, R0, 0x3, RZ ;  /* 0x0000000300007824 */ /* 0x000fca00078e02ff */
[----:B-1----:R-:W-:Y:S02]  /*0160*/  IADD3 R6, P0, P1, R0, UR8, R7 ;  /* 0x0000000800067c10 */ /* 0x002fe4000f91e007 */
[----:B------:R-:W-:-:S04]  /*0170*/  SHF.R.S32.HI R4, RZ, 0x1f, R0 ;  /* 0x0000001fff047819 */ /* 0x000fc80000011400 */
[----:B------:R-:W-:Y:S02]  /*0180*/  IADD3.X R7, PT, PT, R4, UR9, R3, P0, P1 ;  /* 0x0000000904077c10 */ /* 0x000fe400087e2403 */
[----:B------:R-:W1:Y:S03]  /*0190*/  LDC.64 R2, c[0x0][0x390] ;  /* 0x0000e400ff027b82 */ /* 0x000e660000000a00 */
[----:B0-----:R-:W2:Y:S04]  /*01a0*/  LDG.E.U8.CONSTANT R13, desc[UR4][R6.64+0x2] ;  /* 0x00000204060d7981 */ /* 0x001ea8000c1e9100 */
[----:B------:R-:W3:Y:S04]  /*01b0*/  LDG.E.U8.CONSTANT R10, desc[UR4][R6.64] ;  /* 0x00000004060a7981 */ /* 0x000ee8000c1e9100 */
[----:B------:R-:W4:Y:S01]  /*01c0*/  LDG.E.U8.CONSTANT R12, desc[UR4][R6.64+0x1] ;  /* 0x00000104060c7981 */ /* 0x000f22000c1e9100 */
[----:B------:R-:W-:-:S04]  /*01d0*/  IADD3 R0, P0, PT, R0, R5, RZ ;  /* 0x0000000500007210 */ /* 0x000fc80007f1e0ff */
[----:B------:R-:W-:Y:S02]  /*01e0*/  LEA.HI.X.SX32 R5, R5, R4, 0x1, P0 ;  /* 0x0000000405057211 */ /* 0x000fe400000f0eff */
[----:B------:R-:W-:-:S04]  /*01f0*/  LEA R4, P0, R0, UR10, 0x2 ;  /* 0x0000000a00047c11 */ /* 0x000fc8000f8010ff */
[----:B------:R-:W-:-:S03]  /*0200*/  LEA.HI.X R5, R0, UR11, R5, 0x2, P0 ;  /* 0x0000000b00057c11 */ /* 0x000fc600080f1405 */
[C---:B------:R-:W-:Y:S01]  /*0210*/  IMAD.WIDE R8, R11.reuse, 0x4, R4 ;  /* 0x000000040b087825 */ /* 0x040fe200078e0204 */
[----:B--2---:R-:W-:Y:S02]  /*0220*/  I2FP.F32.U32 R0, R13 ;  /* 0x0000000d00007245 */ /* 0x004fe40000201000 */
[----:B---3--:R-:W-:Y:S02]  /*0230*/  I2FP.F32.U32 R10, R10 ;  /* 0x0000000a000a7245 */ /* 0x008fe40000201000 */
[----:B----4-:R-:W-:Y:S01]  /*0240*/  I2FP.F32.U32 R12, R12 ;  /* 0x0000000c000c7245 */ /* 0x010fe20000201000 */
[-CC-:B-1----:R-:W-:Y:S02]  /*0250*/  FFMA R15, R0, R2.reuse, R3.reuse ;  /* 0x00000002000f7223 */ /* 0x182fe40000000003 */
[-CC-:B------:R-:W-:Y:S02]  /*0260*/  FFMA R13, R10, R2.reuse, R3.reuse ;  /* 0x000000020a0d7223 */ /* 0x180fe40000000003 */
[----:B------:R-:W-:Y:S01]  /*0270*/  FFMA R7, R12, R2, R3 ;  /* 0x000000020c077223 */ /* 0x000fe20000000003 */
[----:B------:R-:W-:Y:S01]  /*0280*/  IMAD.WIDE R2, R11, 0x4, R8 ;  /* 0x000000040b027825 */ /* 0x000fe200078e0208 */
[----:B------:R-:W-:Y:S04]  /*0290*/  STG.E desc[UR4][R4.64], R15 ;  /* 0x0000000f04007986 */ /* 0x000fe8000c101904 */
[----:B------:R-:W-:Y:S04]  /*02a0*/  STG.E desc[UR4][R8.64], R7 ;  /* 0x0000000708007986 */ /* 0x000fe8000c101904 */
[----:B------:R-:W-:Y:S01]  /*02b0*/  STG.E desc[UR4][R2.64], R13 ;  /* 0x0000000d02007986 */ /* 0x000fe2000c101904 */
[----:B------:R-:W-:Y:S05]  /*02c0*/  EXIT ;  /* 0x000000000000794d */ /* 0x000fea0003800000 */
.L_x_0:
[----:B------:R-:W-:-:S00]  /*02d0*/  BRA `(.L_x_0) ;  /* 0xfffffffc00fc7947 */ /* 0x000fc0000383ffff */
[----:B------:R-:W-:-:S00]  /*02e0*/  NOP ;  /* 0x0000000000007918 */ /* 0x000fc00000000000 */
        /* <DEDUP_REMOVED lines=9> */
.L_x_1:


//--------------------- .nv.shared.reserved.0     --------------------------
	.section	.nv.shared.reserved.0,"aw",@nobits
	.weak		__nv_reservedSMEM_offset_0_alias
	.size		__nv_reservedSMEM_offset_0_alias, 0, 64
	.other		__nv_reservedSMEM_offset_0_alias,@"STO_CUDA_RESERVED_SHARED STV_DEFAULT"
__nv_reservedSMEM_offset_0_alias:
	.zero		0
	.zero		64


//--------------------- .nv.constant0.scaleSwapTranspose --------------------------
	.section	.nv.constant0.scaleSwapTranspose,"a",@progbits
	.sectionflags	@""
	.align	4
.nv.constant0.scaleSwapTranspose:
	.zero		932


//--------------------- SYMBOLS --------------------------

	.type		.nv.reservedSmem.offset0,@object
	.size		.nv.reservedSmem.offset0,0x4
